	.headerflags	@"EF_CUDA_TEXMODE_UNIFIED EF_CUDA_64BIT_ADDRESS EF_CUDA_ACCELERATORS EF_CUDA_SM90 EF_CUDA_VIRTUAL_SM(EF_CUDA_SM90)"
	.elftype	@"ET_EXEC"


//--------------------- .nv.info                  --------------------------
	.section	.nv.info,"",@"SHT_CUDA_INFO"
	.align	4


	//----- nvinfo : EIATTR_REGCOUNT
	.align		4
        /*0000*/ 	.byte	0x04, 0x2f
        /*0002*/ 	.short	(.L_1 - .L_0)
	.align		4
.L_0:
        /*0004*/ 	.word	index@(triton_poi_fused_cat_0)
        /*0008*/ 	.word	0x00000014


	//----- nvinfo : EIATTR_MIN_STACK_SIZE
	.align		4
.L_1:
        /*000c*/ 	.byte	0x04, 0x12
        /*000e*/ 	.short	(.L_3 - .L_2)
	.align		4
.L_2:
        /*0010*/ 	.word	index@(triton_poi_fused_cat_0)
        /*0014*/ 	.word	0x00000000


	//----- nvinfo : EIATTR_FRAME_SIZE
	.align		4
.L_3:
        /*0018*/ 	.byte	0x04, 0x11
        /*001a*/ 	.short	(.L_5 - .L_4)
	.align		4
.L_4:
        /*001c*/ 	.word	index@(triton_poi_fused_cat_0)
        /*0020*/ 	.word	0x00000000


	//----- nvinfo : EIATTR_MIN_STACK_SIZE
	.align		4
.L_5:
        /*0024*/ 	.byte	0x04, 0x12
        /*0026*/ 	.short	(.L_7 - .L_6)
	.align		4
.L_6:
        /*0028*/ 	.word	index@(triton_poi_fused_cat_0)
        /*002c*/ 	.word	0x00000000
.L_7:


//--------------------- .nv.info.triton_poi_fused_cat_0 --------------------------
	.section	.nv.info.triton_poi_fused_cat_0,"",@"SHT_CUDA_INFO"
	.sectionflags	@""
	.align	4


	//----- nvinfo : EIATTR_CUDA_API_VERSION
	.align		4
        /*0000*/ 	.byte	0x04, 0x37
        /*0002*/ 	.short	(.L_9 - .L_8)
.L_8:
        /*0004*/ 	.word	0x0000007c


	//----- nvinfo : EIATTR_KPARAM_INFO
	.align		4
.L_9:
        /*0008*/ 	.byte	0x04, 0x17
        /*000a*/ 	.short	(.L_11 - .L_10)
.L_10:
        /*000c*/ 	.word	0x00000000
        /*0010*/ 	.short	0x0005
        /*0012*/ 	.short	0x0028
        /*0014*/ 	.byte	0x00, 0xf0, 0x11, 0x00


	//----- nvinfo : EIATTR_KPARAM_INFO
	.align		4
.L_11:
        /*0018*/ 	.byte	0x04, 0x17
        /*001a*/ 	.short	(.L_13 - .L_12)
.L_12:
        /*001c*/ 	.word	0x00000000
        /*0020*/ 	.short	0x0004
        /*0022*/ 	.short	0x0020
        /*0024*/ 	.byte	0x00, 0xf4, 0x21, 0x00


	//----- nvinfo : EIATTR_KPARAM_INFO
	.align		4
.L_13:
        /*0028*/ 	.byte	0x04, 0x17
        /*002a*/ 	.short	(.L_15 - .L_14)
.L_14:
        /*002c*/ 	.word	0x00000000
        /*0030*/ 	.short	0x0003
        /*0032*/ 	.short	0x0018
        /*0034*/ 	.byte	0x00, 0xf4, 0x21, 0x00


	//----- nvinfo : EIATTR_KPARAM_INFO
	.align		4
.L_15:
        /*0038*/ 	.byte	0x04, 0x17
        /*003a*/ 	.short	(.L_17 - .L_16)
.L_16:
        /*003c*/ 	.word	0x00000000
        /*0040*/ 	.short	0x0002
        /*0042*/ 	.short	0x0010
        /*0044*/ 	.byte	0x00, 0xf4, 0x21, 0x00


	//----- nvinfo : EIATTR_KPARAM_INFO
	.align		4
.L_17:
        /*0048*/ 	.byte	0x04, 0x17
        /*004a*/ 	.short	(.L_19 - .L_18)
.L_18:
        /*004c*/ 	.word	0x00000000
        /*0050*/ 	.short	0x0001
        /*0052*/ 	.short	0x0008
        /*0054*/ 	.byte	0x00, 0xf4, 0x21, 0x00


	//----- nvinfo : EIATTR_KPARAM_INFO
	.align		4
.L_19:
        /*0058*/ 	.byte	0x04, 0x17
        /*005a*/ 	.short	(.L_21 - .L_20)
.L_20:
        /*005c*/ 	.word	0x00000000
        /*0060*/ 	.short	0x0000
        /*0062*/ 	.short	0x0000
        /*0064*/ 	.byte	0x00, 0xf4, 0x21, 0x00


	//----- nvinfo : EIATTR_SPARSE_MMA_MASK
	.align		4
.L_21:
        /*0068*/ 	.byte	0x03, 0x50
        /*006a*/ 	.short	0x0000


	//----- nvinfo : EIATTR_MAXREG_COUNT
	.align		4
        /*006c*/ 	.byte	0x03, 0x1b
        /*006e*/ 	.short	0x00ff


	//----- nvinfo : EIATTR_EXIT_INSTR_OFFSETS
	.align		4
        /*0070*/ 	.byte	0x04, 0x1c
        /*0072*/ 	.short	(.L_23 - .L_22)


	//   ....[0]....
.L_22:
        /*0074*/ 	.word	0x00000380


	//   ....[1]....
        /*0078*/ 	.word	0x000003a0


	//----- nvinfo : EIATTR_REQNTID
	.align		4
.L_23:
        /*007c*/ 	.byte	0x04, 0x10
        /*007e*/ 	.short	(.L_25 - .L_24)
.L_24:
        /*0080*/ 	.word	0x00000020
        /*0084*/ 	.word	0x00000001
        /*0088*/ 	.word	0x00000001


	//----- nvinfo : EIATTR_CBANK_PARAM_SIZE
	.align		4
.L_25:
        /*008c*/ 	.byte	0x03, 0x19
        /*008e*/ 	.short	0x002c


	//----- nvinfo : EIATTR_PARAM_CBANK
	.align		4
        /*0090*/ 	.byte	0x04, 0x0a
        /*0092*/ 	.short	(.L_27 - .L_26)
	.align		4
.L_26:
        /*0094*/ 	.word	index@(.nv.constant0.triton_poi_fused_cat_0)
        /*0098*/ 	.short	0x0210
        /*009a*/ 	.short	0x002c


	//----- nvinfo : EIATTR_SW_WAR
	.align		4
.L_27:
        /*009c*/ 	.byte	0x04, 0x36
        /*009e*/ 	.short	(.L_29 - .L_28)
.L_28:
        /*00a0*/ 	.word	0x00000008
.L_29:


//--------------------- .nv.callgraph             --------------------------
	.section	.nv.callgraph,"",@"SHT_CUDA_CALLGRAPH"
	.align	4
	.sectionentsize	8
	.align		4
        /*0000*/ 	.word	0x00000000
	.align		4
        /*0004*/ 	.word	0xffffffff
	.align		4
        /*0008*/ 	.word	0x00000000
	.align		4
        /*000c*/ 	.word	0xfffffffe
	.align		4
        /*0010*/ 	.word	0x00000000
	.align		4
        /*0014*/ 	.word	0xfffffffd
	.align		4
        /*0018*/ 	.word	0x00000000
	.align		4
        /*001c*/ 	.word	0xfffffffc


//--------------------- .text.triton_poi_fused_cat_0 --------------------------
	.section	.text.triton_poi_fused_cat_0,"ax",@progbits
	.align	128
        .global         triton_poi_fused_cat_0
        .type           triton_poi_fused_cat_0,@function
        .size           triton_poi_fused_cat_0,(.L_x_1 - triton_poi_fused_cat_0)
        .other          triton_poi_fused_cat_0,@"STO_CUDA_ENTRY STV_DEFAULT"
triton_poi_fused_cat_0:
.text.triton_poi_fused_cat_0:
[----:B------:R-:W0:Y:S02]  /*0000*/  LDC R1, c[0x0][0x28] ;  /* 0x00000a00ff017b82 */ /* 0x000e240000000800 */
[----:B------:R-:W1:Y:S01]  /*0010*/  S2R R0, SR_TID.X ;  /* 0x0000000000007919 */ /* 0x000e620000002100 */
[----:B------:R-:W2:Y:S01]  /*0020*/  LDC.64 R2, c[0x0][0x220] ;  /* 0x00008800ff027b82 */ /* 0x000ea20000000a00 */
[----:B------:R-:W-:Y:S01]  /*0030*/  CS2R R14, SRZ ;  /* 0x00000000000e7805 */ /* 0x000fe2000001ff00 */
[----:B------:R-:W-:Y:S01]  /*0040*/  ULDC.64 UR4, c[0x0][0x208] ;  /* 0x0000820000047ab9 */ /* 0x000fe20000000a00 */
[----:B------:R-:W3:Y:S05]  /*0050*/  S2R R7, SR_CTAID.X ;  /* 0x0000000000077919 */ /* 0x000eea0000002500 */
[----:B------:R-:W4:Y:S01]  /*0060*/  LDC.64 R8, c[0x0][0x228] ;  /* 0x00008a00ff087b82 */ /* 0x000f220000000a00 */
[----:B-1----:R-:W-:Y:S01]  /*0070*/  IMAD.SHL.U32 R0, R0, 0x2, RZ ;  /* 0x0000000200007824 */ /* 0x002fe200078e00ff */
[----:B---3--:R-:W-:-:S04]  /*0080*/  SHF.R.S32.HI R6, RZ, 0x19, R7 ;  /* 0x00000019ff067819 */ /* 0x008fc80000011407 */
[----:B------:R-:W-:Y:S02]  /*0090*/  LOP3.LUT R0, R0, 0x3e, RZ, 0xc0, !PT ;  /* 0x0000003e00007812 */ /* 0x000fe400078ec0ff */
[----:B------:R-:W-:-:S03]  /*00a0*/  SGXT R6, R6, 0x1 ;  /* 0x000000010606781a */ /* 0x000fc60000000200 */
[----:B------:R-:W-:-:S05]  /*00b0*/  IMAD R11, R7, 0x40, R0 ;  /* 0x00000040070b7824 */ /* 0x000fca00078e0200 */
[----:B------:R-:W-:Y:S02]  /*00c0*/  SHF.R.S32.HI R0, RZ, 0x1f, R11 ;  /* 0x0000001fff007819 */ /* 0x000fe4000001140b */
[-C--:B------:R-:W-:Y:S02]  /*00d0*/  LEA.HI R6, R6, R11.reuse, RZ, 0x4 ;  /* 0x0000000b06067211 */ /* 0x080fe400078f20ff */
[----:B------:R-:W-:-:S04]  /*00e0*/  LEA.HI R0, R0, R11, RZ, 0x2 ;  /* 0x0000000b00007211 */ /* 0x000fc800078f10ff */
[----:B------:R-:W-:Y:S02]  /*00f0*/  SHF.R.S32.HI R4, RZ, 0x2, R0 ;  /* 0x00000002ff047819 */ /* 0x000fe40000011400 */
[----:B------:R-:W-:Y:S02]  /*0100*/  LOP3.LUT R0, R0, 0xfffffffc, RZ, 0xc0, !PT ;  /* 0xfffffffc00007812 */ /* 0x000fe400078ec0ff */
[----:B------:R-:W-:-:S03]  /*0110*/  LEA.HI R5, R4, R4, RZ, 0x2 ;  /* 0x0000000404057211 */ /* 0x000fc600078f10ff */
[----:B------:R-:W-:Y:S01]  /*0120*/  IMAD.IADD R0, R11, 0x1, -R0 ;  /* 0x000000010b007824 */ /* 0x000fe200078e0a00 */
[----:B------:R-:W-:-:S05]  /*0130*/  LOP3.LUT R5, R5, 0xfffffffc, RZ, 0xc0, !PT ;  /* 0xfffffffc05057812 */ /* 0x000fca00078ec0ff */
[----:B------:R-:W-:Y:S01]  /*0140*/  IMAD.IADD R10, R4, 0x1, -R5 ;  /* 0x00000001040a7824 */ /* 0x000fe200078e0a05 */
[----:B------:R-:W-:Y:S02]  /*0150*/  SHF.R.S32.HI R5, RZ, 0x4, R6 ;  /* 0x00000004ff057819 */ /* 0x000fe40000011406 */
[----:B------:R-:W1:Y:S02]  /*0160*/  LDC.64 R6, c[0x0][0x218] ;  /* 0x00008600ff067b82 */ /* 0x000e640000000a00 */
[----:B------:R-:W-:Y:S01]  /*0170*/  ISETP.NE.AND P0, PT, R10, 0x2, PT ;  /* 0x000000020a00780c */ /* 0x000fe20003f05270 */
[----:B------:R-:W-:-:S03]  /*0180*/  IMAD R13, R5, 0x4, R0 ;  /* 0x00000004050d7824 */ /* 0x000fc600078e0200 */
[----:B------:R-:W-:Y:S01]  /*0190*/  ISETP.LT.AND P5, PT, R11, 0x40, !P0 ;  /* 0x000000400b00780c */ /* 0x000fe200047a1270 */
[----:B--2---:R-:W-:Y:S01]  /*01a0*/  IMAD.WIDE R2, R13, 0x4, R2 ;  /* 0x000000040d027825 */ /* 0x004fe200078e0202 */
[----:B------:R-:W2:Y:S11]  /*01b0*/  LDC.64 R4, c[0x0][0x210] ;  /* 0x00008400ff047b82 */ /* 0x000eb60000000a00 */
[----:B------:R2:W3:Y:S01]  /*01c0*/  @P5 LDG.E.EL.64 R14, desc[UR4][R2.64] ;  /* 0x00000004020e5981 */ /* 0x0004e2000c2e1b00 */
[----:B------:R-:W-:-:S02]  /*01d0*/  ISETP.GE.AND P1, PT, R11, 0x40, PT ;  /* 0x000000400b00780c */ /* 0x000fc40003f26270 */
[----:B------:R-:W-:Y:S02]  /*01e0*/  CS2R R16, SRZ ;  /* 0x0000000000107805 */ /* 0x000fe4000001ff00 */
[C---:B------:R-:W-:Y:S02]  /*01f0*/  ISETP.NE.AND P3, PT, R10.reuse, 0x1, PT ;  /* 0x000000010a00780c */ /* 0x040fe40003f65270 */
[C---:B------:R-:W-:Y:S02]  /*0200*/  ISETP.GE.AND P2, PT, R10.reuse, 0x1, PT ;  /* 0x000000010a00780c */ /* 0x040fe40003f46270 */
[----:B------:R-:W-:Y:S02]  /*0210*/  ISETP.GT.AND P4, PT, R10, 0x2, !P1 ;  /* 0x000000020a00780c */ /* 0x000fe40004f84270 */
[----:B------:R-:W-:Y:S01]  /*0220*/  ISETP.LT.AND P6, PT, R11, 0x40, !P3 ;  /* 0x000000400b00780c */ /* 0x000fe20005fc1270 */
[----:B--2---:R-:W-:-:S04]  /*0230*/  IMAD.WIDE R2, R13, 0x4, R4 ;  /* 0x000000040d027825 */ /* 0x004fc800078e0204 */
[----:B-1----:R-:W-:-:S04]  /*0240*/  IMAD.WIDE R4, R13, 0x4, R6 ;  /* 0x000000040d047825 */ /* 0x002fc800078e0206 */
[----:B----4-:R-:W-:Y:S01]  /*0250*/  IMAD.WIDE R6, R13, 0x4, R8 ;  /* 0x000000040d067825 */ /* 0x010fe200078e0208 */
[----:B------:R-:W-:Y:S01]  /*0260*/  CS2R R12, SRZ ;  /* 0x00000000000c7805 */ /* 0x000fe2000001ff00 */
[----:B------:R-:W1:Y:S03]  /*0270*/  LDC.64 R8, c[0x0][0x230] ;  /* 0x00008c00ff087b82 */ /* 0x000e660000000a00 */
[----:B------:R-:W2:Y:S01]  /*0280*/  @P4 LDG.E.EL.64 R16, desc[UR4][R6.64] ;  /* 0x0000000406104981 */ /* 0x000ea2000c2e1b00 */
[----:B---3--:R-:W-:Y:S02]  /*0290*/  SEL R0, R14, RZ, P5 ;  /* 0x000000ff0e007207 */ /* 0x008fe40002800000 */
[----:B------:R-:W-:Y:S02]  /*02a0*/  SEL R10, R15, RZ, P5 ;  /* 0x000000ff0f0a7207 */ /* 0x000fe40002800000 */
[----:B------:R-:W-:-:S02]  /*02b0*/  CS2R R14, SRZ ;  /* 0x00000000000e7805 */ /* 0x000fc4000001ff00 */
[----:B------:R-:W-:-:S04]  /*02c0*/  ISETP.LT.AND P5, PT, R11, 0x40, !P2 ;  /* 0x000000400b00780c */ /* 0x000fc800057a1270 */
[----:B------:R-:W3:Y:S09]  /*02d0*/  @P6 LDG.E.EL.64 R14, desc[UR4][R4.64] ;  /* 0x00000004040e6981 */ /* 0x000ef2000c2e1b00 */
[----:B------:R-:W4:Y:S01]  /*02e0*/  @P5 LDG.E.EL.64 R12, desc[UR4][R2.64] ;  /* 0x00000004020c5981 */ /* 0x000f22000c2e1b00 */
[----:B-1----:R-:W-:Y:S01]  /*02f0*/  IMAD.WIDE R8, R11, 0x4, R8 ;  /* 0x000000040b087825 */ /* 0x002fe200078e0208 */
[----:B--2---:R-:W-:-:S02]  /*0300*/  @P0 SEL R10, R17, RZ, P4 ;  /* 0x000000ff110a0207 */ /* 0x004fc40002000000 */
[----:B------:R-:W-:Y:S02]  /*0310*/  @P0 SEL R0, R16, RZ, P4 ;  /* 0x000000ff10000207 */ /* 0x000fe40002000000 */
[----:B---3--:R-:W-:Y:S02]  /*0320*/  SEL R17, R14, RZ, P6 ;  /* 0x000000ff0e117207 */ /* 0x008fe40003000000 */
[----:B------:R-:W-:Y:S02]  /*0330*/  SEL R15, R15, RZ, P6 ;  /* 0x000000ff0f0f7207 */ /* 0x000fe40003000000 */
[----:B----4-:R-:W-:Y:S02]  /*0340*/  SEL R12, R12, RZ, P5 ;  /* 0x000000ff0c0c7207 */ /* 0x010fe40002800000 */
[----:B------:R-:W-:Y:S02]  /*0350*/  SEL R13, R13, RZ, P5 ;  /* 0x000000ff0d0d7207 */ /* 0x000fe40002800000 */
[----:B------:R-:W-:-:S02]  /*0360*/  @P2 SEL R12, R17, R0, !P3 ;  /* 0x00000000110c2207 */ /* 0x000fc40005800000 */
[----:B------:R-:W-:Y:S01]  /*0370*/  @P2 SEL R13, R15, R10, !P3 ;  /* 0x0000000a0f0d2207 */ /* 0x000fe20005800000 */
[----:B------:R-:W-:Y:S06]  /*0380*/  @P1 EXIT ;  /* 0x000000000000194d */ /* 0x000fec0003800000 */
[----:B------:R-:W-:Y:S01]  /*0390*/  STG.E.64 desc[UR4][R8.64], R12 ;  /* 0x0000000c08007986 */ /* 0x000fe2000c101b04 */
[----:B------:R-:W-:Y:S05]  /*03a0*/  EXIT ;  /* 0x000000000000794d */ /* 0x000fea0003800000 */
.L_x_0:
[----:B------:R-:W-:-:S00]  /*03b0*/  BRA `(.L_x_0) ;  /* 0xfffffffc00fc7947 */ /* 0x000fc0000383ffff */
[----:B------:R-:W-:-:S00]  /*03c0*/  NOP ;  /* 0x0000000000007918 */ /* 0x000fc00000000000 */
        /* <DEDUP_REMOVED lines=11> */
.L_x_1:


//--------------------- .nv.constant0.triton_poi_fused_cat_0 --------------------------
	.section	.nv.constant0.triton_poi_fused_cat_0,"a",@progbits
	.sectionflags	@""
	.align	4
.nv.constant0.triton_poi_fused_cat_0:
	.zero		572
